	.headerflags	@"EF_CUDA_TEXMODE_UNIFIED EF_CUDA_64BIT_ADDRESS EF_CUDA_SM89 EF_CUDA_VIRTUAL_SM(EF_CUDA_SM89)"
	.elftype	@"ET_EXEC"


//--------------------- .nv.info                  --------------------------
	.section	.nv.info,"",@"SHT_CUDA_INFO"
	.align	4


	//----- nvinfo : EIATTR_REGCOUNT
	.align		4
        /*0000*/ 	.byte	0x04, 0x2f
        /*0002*/ 	.short	(.L_1 - .L_0)
	.align		4
.L_0:
        /*0004*/ 	.word	index@(triton__0d1d2d3de)
        /*0008*/ 	.word	0x0000000e


	//----- nvinfo : EIATTR_MAX_STACK_SIZE
	.align		4
.L_1:
        /*000c*/ 	.byte	0x04, 0x23
        /*000e*/ 	.short	(.L_3 - .L_2)
	.align		4
.L_2:
        /*0010*/ 	.word	index@(triton__0d1d2d3de)
        /*0014*/ 	.word	0x00000000


	//----- nvinfo : EIATTR_MIN_STACK_SIZE
	.align		4
.L_3:
        /*0018*/ 	.byte	0x04, 0x12
        /*001a*/ 	.short	(.L_5 - .L_4)
	.align		4
.L_4:
        /*001c*/ 	.word	index@(triton__0d1d2d3de)
        /*0020*/ 	.word	0x00000000


	//----- nvinfo : EIATTR_FRAME_SIZE
	.align		4
.L_5:
        /*0024*/ 	.byte	0x04, 0x11
        /*0026*/ 	.short	(.L_7 - .L_6)
	.align		4
.L_6:
        /*0028*/ 	.word	index@(triton__0d1d2d3de)
        /*002c*/ 	.word	0x00000000
.L_7:


//--------------------- .nv.info.triton__0d1d2d3de --------------------------
	.section	.nv.info.triton__0d1d2d3de,"",@"SHT_CUDA_INFO"
	.align	4


	//----- nvinfo : EIATTR_CUDA_API_VERSION
	.align		4
        /*0000*/ 	.byte	0x04, 0x37
        /*0002*/ 	.short	(.L_9 - .L_8)
.L_8:
        /*0004*/ 	.word	0x0000007b


	//----- nvinfo : EIATTR_PARAM_CBANK
	.align		4
.L_9:
        /*0008*/ 	.byte	0x04, 0x0a
        /*000a*/ 	.short	(.L_11 - .L_10)
	.align		4
.L_10:
        /*000c*/ 	.word	index@(.nv.constant0.triton__0d1d2d3de)
        /*0010*/ 	.short	0x0160
        /*0012*/ 	.short	0x001c


	//----- nvinfo : EIATTR_CBANK_PARAM_SIZE
	.align		4
.L_11:
        /*0014*/ 	.byte	0x03, 0x19
        /*0016*/ 	.short	0x001c


	//----- nvinfo : EIATTR_KPARAM_INFO
	.align		4
        /*0018*/ 	.byte	0x04, 0x17
        /*001a*/ 	.short	(.L_13 - .L_12)
.L_12:
        /*001c*/ 	.word	0x00000000
        /*0020*/ 	.short	0x0003
        /*0022*/ 	.short	0x0018
        /*0024*/ 	.byte	0x00, 0xf0, 0x11, 0x00


	//----- nvinfo : EIATTR_KPARAM_INFO
	.align		4
.L_13:
        /*0028*/ 	.byte	0x04, 0x17
        /*002a*/ 	.short	(.L_15 - .L_14)
.L_14:
        /*002c*/ 	.word	0x00000000
        /*0030*/ 	.short	0x0002
        /*0032*/ 	.short	0x0010
        /*0034*/ 	.byte	0x00, 0xf0, 0x21, 0x00


	//----- nvinfo : EIATTR_KPARAM_INFO
	.align		4
.L_15:
        /*0038*/ 	.byte	0x04, 0x17
        /*003a*/ 	.short	(.L_17 - .L_16)
.L_16:
        /*003c*/ 	.word	0x00000000
        /*0040*/ 	.short	0x0001
        /*0042*/ 	.short	0x0008
        /*0044*/ 	.byte	0x00, 0xf0, 0x21, 0x00


	//----- nvinfo : EIATTR_KPARAM_INFO
	.align		4
.L_17:
        /*0048*/ 	.byte	0x04, 0x17
        /*004a*/ 	.short	(.L_19 - .L_18)
.L_18:
        /*004c*/ 	.word	0x00000000
        /*0050*/ 	.short	0x0000
        /*0052*/ 	.short	0x0000
        /*0054*/ 	.byte	0x00, 0xf0, 0x21, 0x00


	//----- nvinfo : EIATTR_MAXREG_COUNT
	.align		4
.L_19:
        /*0058*/ 	.byte	0x03, 0x1b
        /*005a*/ 	.short	0x00ff


	//----- nvinfo : EIATTR_EXIT_INSTR_OFFSETS
	.align		4
        /*005c*/ 	.byte	0x04, 0x1c
        /*005e*/ 	.short	(.L_21 - .L_20)


	//   ....[0]....
.L_20:
        /*0060*/ 	.word	0x00000200


	//   ....[1]....
        /*0064*/ 	.word	0x00000220


	//----- nvinfo : EIATTR_MAX_THREADS
	.align		4
.L_21:
        /*0068*/ 	.byte	0x04, 0x05
        /*006a*/ 	.short	(.L_23 - .L_22)
.L_22:
        /*006c*/ 	.word	0x00000100
        /*0070*/ 	.word	0x00000001
        /*0074*/ 	.word	0x00000001
.L_23:


//--------------------- .nv.rel.action            --------------------------
	.section	.nv.rel.action,"",@"SHT_CUDA_RELOCINFO"
	.align	8
	.sectionentsize	8
        /*0000*/ 	.byte	0x73, 0x00, 0x00, 0x00, 0x00, 0x00, 0x00, 0x00, 0x00, 0x00, 0x00, 0x11, 0x25, 0x00, 0x05, 0x36


//--------------------- .nv.constant0.triton__0d1d2d3de --------------------------
	.section	.nv.constant0.triton__0d1d2d3de,"a",@progbits
	.align	4
.nv.constant0.triton__0d1d2d3de:
	.zero		380


//--------------------- .text.triton__0d1d2d3de   --------------------------
	.section	.text.triton__0d1d2d3de,"ax",@progbits
	.sectioninfo	@"SHI_REGISTERS=14"
	.align	128
        .global         triton__0d1d2d3de
        .type           triton__0d1d2d3de,@function
        .size           triton__0d1d2d3de,(.L_x_1 - triton__0d1d2d3de)
        .other          triton__0d1d2d3de,@"STO_CUDA_ENTRY STV_DEFAULT"
triton__0d1d2d3de:
.text.triton__0d1d2d3de:
[----:B------:R-:W-:-:S02]  /*0000*/  MOV R1, c[0x0][0x28] ;  /* 0x00000a0000017a02 */ /* 0x000fc40000000f00 */
[----:B------:R-:W0:Y:S01]  /*0010*/  S2R R0, SR_TID.X ;  /* 0x0000000000007919 */ /* 0x000e220000002100 */
[----:B------:R-:W-:Y:S01]  /*0020*/  MOV R7, 0x2 ;  /* 0x0000000200077802 */ /* 0x000fe20000000f00 */
[----:B------:R-:W-:Y:S01]  /*0030*/  CS2R R8, SRZ ;  /* 0x0000000000087805 */ /* 0x000fe2000001ff00 */
[----:B------:R-:W-:Y:S01]  /*0040*/  ULDC.64 UR4, c[0x0][0x118] ;  /* 0x0000460000047ab9 */ /* 0x000fe20000000a00 */
[----:B------:R-:W1:Y:S01]  /*0050*/  S2R R3, SR_CTAID.X ;  /* 0x0000000000037919 */ /* 0x000e620000002500 */
[----:B------:R-:W-:Y:S02]  /*0060*/  MOV R10, RZ ;  /* 0x000000ff000a7202 */ /* 0x000fe40000000f00 */
[----:B0-----:R-:W-:-:S04]  /*0070*/  SHF.L.U32 R0, R0, 0x1, RZ ;  /* 0x0000000100007819 */ /* 0x001fc800000006ff */
[----:B------:R-:W-:-:S04]  /*0080*/  LOP3.LUT R0, R0, 0x1fe, RZ, 0xc0, !PT ;  /* 0x000001fe00007812 */ /* 0x000fc800078ec0ff */
[----:B-1----:R-:W-:-:S04]  /*0090*/  LEA R0, R3, R0, 0x9 ;  /* 0x0000000003007211 */ /* 0x002fc800078e48ff */
[C---:B------:R-:W-:Y:S01]  /*00a0*/  ISETP.GE.AND P0, PT, R0.reuse, c[0x0][0x178], PT ;  /* 0x00005e0000007a0c */ /* 0x040fe20003f06270 */
[----:B------:R-:W-:-:S05]  /*00b0*/  IMAD.HI R2, R0, 0x66666667, RZ ;  /* 0x6666666700027827 */ /* 0x000fca00078e02ff */
[----:B------:R-:W-:-:S04]  /*00c0*/  SHF.R.U32.HI R3, RZ, 0x1f, R2 ;  /* 0x0000001fff037819 */ /* 0x000fc80000011602 */
[----:B------:R-:W-:-:S05]  /*00d0*/  LEA.HI.SX32 R3, R2, R3, 0x18 ;  /* 0x0000000302037211 */ /* 0x000fca00078fc2ff */
[----:B------:R-:W-:Y:S02]  /*00e0*/  IMAD R4, R3, -0x280, R0 ;  /* 0xfffffd8003047824 */ /* 0x000fe400078e0200 */
[----:B------:R-:W-:-:S04]  /*00f0*/  IMAD.WIDE R2, R0, R7, c[0x0][0x160] ;  /* 0x0000580000027625 */ /* 0x000fc800078e0207 */
[-C--:B------:R-:W-:Y:S01]  /*0100*/  IMAD.WIDE R4, R4, R7.reuse, c[0x0][0x168] ;  /* 0x00005a0004047625 */ /* 0x080fe200078e0207 */
[----:B------:R-:W2:Y:S03]  /*0110*/  @!P0 LDG.E R8, [R2.64] ;  /* 0x0000000402088981 */ /* 0x000ea6000c1e1900 */
[----:B------:R-:W-:Y:S01]  /*0120*/  IMAD.WIDE R6, R0, R7, c[0x0][0x170] ;  /* 0x00005c0000067625 */ /* 0x000fe200078e0207 */
[----:B------:R-:W3:Y:S04]  /*0130*/  @!P0 LDG.E.EL R9, [R4.64] ;  /* 0x0000000404098981 */ /* 0x000ee8000c2e1900 */
[----:B------:R-:W4:Y:S01]  /*0140*/  @!P0 LDG.E R10, [R6.64] ;  /* 0x00000004060a8981 */ /* 0x000f22000c1e1900 */
[----:B--2---:R-:W-:-:S02]  /*0150*/  HADD2.F32 R0, -RZ, R8.H0_H0 ;  /* 0x20000008ff007230 */ /* 0x004fc40000004100 */
[----:B------:R-:W-:Y:S02]  /*0160*/  HADD2.F32 R8, -RZ, R8.H1_H1 ;  /* 0x30000008ff087230 */ /* 0x000fe40000004100 */
[--C-:B---3--:R-:W-:Y:S02]  /*0170*/  HADD2.F32 R11, -RZ, R9.reuse.H0_H0 ;  /* 0x20000009ff0b7230 */ /* 0x108fe40000004100 */
[----:B------:R-:W-:-:S03]  /*0180*/  HADD2.F32 R9, -RZ, R9.H1_H1 ;  /* 0x30000009ff097230 */ /* 0x000fc60000004100 */
[----:B------:R-:W-:Y:S01]  /*0190*/  FADD R11, R0, R11 ;  /* 0x0000000b000b7221 */ /* 0x000fe20000000000 */
[--C-:B----4-:R-:W-:Y:S01]  /*01a0*/  HADD2.F32 R0, -RZ, R10.reuse.H0_H0 ;  /* 0x2000000aff007230 */ /* 0x110fe20000004100 */
[----:B------:R-:W-:Y:S01]  /*01b0*/  FADD R9, R8, R9 ;  /* 0x0000000908097221 */ /* 0x000fe20000000000 */
[----:B------:R-:W-:-:S03]  /*01c0*/  HADD2.F32 R10, -RZ, R10.H1_H1 ;  /* 0x3000000aff0a7230 */ /* 0x000fc60000004100 */
[----:B------:R-:W-:Y:S02]  /*01d0*/  FADD R0, R0, R11 ;  /* 0x0000000b00007221 */ /* 0x000fe40000000000 */
[----:B------:R-:W-:-:S05]  /*01e0*/  FADD R9, R10, R9 ;  /* 0x000000090a097221 */ /* 0x000fca0000000000 */
[----:B------:R-:W-:Y:S01]  /*01f0*/  F2FP.F16.F32.PACK_AB R9, R9, R0 ;  /* 0x000000000909723e */ /* 0x000fe200000000ff */
[----:B------:R-:W-:Y:S06]  /*0200*/  @P0 EXIT ;  /* 0x000000000000094d */ /* 0x000fec0003800000 */
[----:B------:R-:W-:Y:S01]  /*0210*/  STG.E [R2.64], R9 ;  /* 0x0000000902007986 */ /* 0x000fe2000c101904 */
[----:B------:R-:W-:Y:S05]  /*0220*/  EXIT ;  /* 0x000000000000794d */ /* 0x000fea0003800000 */
.L_x_0:
[----:B------:R-:W-:-:S00]  /*0230*/  BRA `(.L_x_0) ;  /* 0xfffffff000007947 */ /* 0x000fc0000383ffff */
[----:B------:R-:W-:-:S00]  /*0240*/  NOP ;  /* 0x0000000000007918 */ /* 0x000fc00000000000 */
        /* <DEDUP_REMOVED lines=11> */
.L_x_1:
